//
// Generated by NVIDIA NVVM Compiler
//
// Compiler Build ID: CL-36424714
// Cuda compilation tools, release 13.0, V13.0.88
// Based on NVVM 20.0.0
//

.version 9.0
.target sm_100
.address_size 64

	// .globl	_Z3dotPiS_S_
// _ZZ3dotPiS_S_E4temp has been demoted

.visible .entry _Z3dotPiS_S_(
	.param .u64 .ptr .align 1 _Z3dotPiS_S__param_0,
	.param .u64 .ptr .align 1 _Z3dotPiS_S__param_1,
	.param .u64 .ptr .align 1 _Z3dotPiS_S__param_2
)
{
	.reg .pred 	%p<7>;
	.reg .b32 	%r<31>;
	.reg .b64 	%rd<12>;
	// demoted variable
	.shared .align 4 .b8 _ZZ3dotPiS_S_E4temp[4096];
	ld.param.u64 	%rd3, [_Z3dotPiS_S__param_0];
	ld.param.u64 	%rd4, [_Z3dotPiS_S__param_1];
	ld.param.u64 	%rd5, [_Z3dotPiS_S__param_2];
	mov.u32 	%r1, %tid.x;
	mov.u32 	%r2, %ctaid.x;
	mov.u32 	%r30, %ntid.x;
	mad.lo.s32 	%r28, %r2, %r30, %r1;
	setp.gt.s32 	%p1, %r28, 4194303;
	mov.b32 	%r29, 0;
	@%p1 bra 	$L__BB0_3;
	mov.u32 	%r16, %nctaid.x;
	mul.lo.s32 	%r5, %r30, %r16;
	cvta.to.global.u64 	%rd1, %rd3;
	cvta.to.global.u64 	%rd2, %rd4;
	mov.b32 	%r29, 0;
$L__BB0_2:
	mul.wide.s32 	%rd6, %r28, 4;
	add.s64 	%rd7, %rd1, %rd6;
	ld.global.u32 	%r17, [%rd7];
	add.s64 	%rd8, %rd2, %rd6;
	ld.global.u32 	%r18, [%rd8];
	mad.lo.s32 	%r29, %r18, %r17, %r29;
	add.s32 	%r28, %r28, %r5;
	setp.lt.s32 	%p2, %r28, 4194304;
	@%p2 bra 	$L__BB0_2;
$L__BB0_3:
	shl.b32 	%r19, %r1, 2;
	mov.u32 	%r20, _ZZ3dotPiS_S_E4temp;
	add.s32 	%r11, %r20, %r19;
	st.shared.u32 	[%r11], %r29;
	bar.sync 	0;
	setp.lt.u32 	%p3, %r30, 2;
	@%p3 bra 	$L__BB0_7;
$L__BB0_4:
	shr.u32 	%r13, %r30, 1;
	setp.ge.u32 	%p4, %r1, %r13;
	@%p4 bra 	$L__BB0_6;
	shl.b32 	%r21, %r13, 2;
	add.s32 	%r22, %r11, %r21;
	ld.shared.u32 	%r23, [%r22];
	ld.shared.u32 	%r24, [%r11];
	add.s32 	%r25, %r24, %r23;
	st.shared.u32 	[%r11], %r25;
$L__BB0_6:
	bar.sync 	0;
	setp.gt.u32 	%p5, %r30, 3;
	mov.u32 	%r30, %r13;
	@%p5 bra 	$L__BB0_4;
$L__BB0_7:
	setp.ne.s32 	%p6, %r1, 0;
	@%p6 bra 	$L__BB0_9;
	ld.shared.u32 	%r26, [_ZZ3dotPiS_S_E4temp];
	cvta.to.global.u64 	%rd9, %rd5;
	mul.wide.u32 	%rd10, %r2, 4;
	add.s64 	%rd11, %rd9, %rd10;
	st.global.u32 	[%rd11], %r26;
$L__BB0_9:
	ret;

}


// ===== COMPILED SASS (sm_100) =====

	.target	sm_100

	.elftype	@"ET_EXEC"


//--------------------- .note.nv.tkinfo           --------------------------
	.section	.note.nv.tkinfo,"",@"SHT_NOTE"
	.sectionflags	@"SHF_NOTE_NV_TKINFO"
	.tkinfo
        /*0018*/ 	.word	0x00000002
        /*0030*/ 	.string	""
        /*0030*/ 	.string	"ptxas"
        /*0030*/ 	.string	"Cuda compilation tools, release 13.0, V13.0.88"
        /*0030*/ 	.string	"Build cuda_13.0.r13.0/compiler.36424714_0"
        /*0030*/ 	.string	"-arch sm_100 -m 64 "



//--------------------- .note.nv.cuinfo           --------------------------
	.section	.note.nv.cuinfo,"",@"SHT_NOTE"
	.sectionflags	@"SHF_NOTE_NV_CUINFO"
        /*0018*/ 	.short	0x0002
        /*001a*/ 	.short	0x0064
        /*001c*/ 	.short	0x0082
	.zero		2


//--------------------- .nv.info                  --------------------------
	.section	.nv.info,"",@"SHT_CUDA_INFO"
	.align	4


	//----- nvinfo : EIATTR_REGCOUNT
	.align		4
        /*0000*/ 	.byte	0x04, 0x2f
        /*0002*/ 	.short	(.L_1 - .L_0)
	.align		4
.L_0:
        /*0004*/ 	.word	index@(_Z3dotPiS_S_)
        /*0008*/ 	.word	0x00000012


	//----- nvinfo : EIATTR_FRAME_SIZE
	.align		4
.L_1:
        /*000c*/ 	.byte	0x04, 0x11
        /*000e*/ 	.short	(.L_3 - .L_2)
	.align		4
.L_2:
        /*0010*/ 	.word	index@(_Z3dotPiS_S_)
        /*0014*/ 	.word	0x00000000


	//----- nvinfo : EIATTR_MIN_STACK_SIZE
	.align		4
.L_3:
        /*0018*/ 	.byte	0x04, 0x12
        /*001a*/ 	.short	(.L_5 - .L_4)
	.align		4
.L_4:
        /*001c*/ 	.word	index@(_Z3dotPiS_S_)
        /*0020*/ 	.word	0x00000000
.L_5:


//--------------------- .nv.compat                --------------------------
	.section	.nv.compat,"",@"SHT_CUDA_COMPAT_INFO"
	.align	4
        /*0000*/ 	.byte	0x02, 0x09, 0x00, 0x00, 0x02, 0x02, 0x01, 0x00, 0x02, 0x05, 0x05, 0x00, 0x03, 0x07, 0x01, 0x01
        /*0010*/ 	.byte	0x02, 0x03, 0x00, 0x00, 0x02, 0x06, 0x01, 0x00, 0x04, 0x0b, 0x08, 0x00, 0x09, 0x00, 0x00, 0x00
        /*0020*/ 	.byte	0x00, 0x00, 0x00, 0x00


//--------------------- .nv.info._Z3dotPiS_S_     --------------------------
	.section	.nv.info._Z3dotPiS_S_,"",@"SHT_CUDA_INFO"
	.sectionflags	@""
	.align	4


	//----- nvinfo : EIATTR_CUDA_API_VERSION
	.align		4
        /*0000*/ 	.byte	0x04, 0x37
        /*0002*/ 	.short	(.L_7 - .L_6)
.L_6:
        /*0004*/ 	.word	0x00000082


	//----- nvinfo : EIATTR_KPARAM_INFO
	.align		4
.L_7:
        /*0008*/ 	.byte	0x04, 0x17
        /*000a*/ 	.short	(.L_9 - .L_8)
.L_8:
        /*000c*/ 	.word	0x00000000
        /*0010*/ 	.short	0x0002
        /*0012*/ 	.short	0x0010
        /*0014*/ 	.byte	0x00, 0xf5, 0x21, 0x00


	//----- nvinfo : EIATTR_KPARAM_INFO
	.align		4
.L_9:
        /*0018*/ 	.byte	0x04, 0x17
        /*001a*/ 	.short	(.L_11 - .L_10)
.L_10:
        /*001c*/ 	.word	0x00000000
        /*0020*/ 	.short	0x0001
        /*0022*/ 	.short	0x0008
        /*0024*/ 	.byte	0x00, 0xf5, 0x21, 0x00


	//----- nvinfo : EIATTR_KPARAM_INFO
	.align		4
.L_11:
        /*0028*/ 	.byte	0x04, 0x17
        /*002a*/ 	.short	(.L_13 - .L_12)
.L_12:
        /*002c*/ 	.word	0x00000000
        /*0030*/ 	.short	0x0000
        /*0032*/ 	.short	0x0000
        /*0034*/ 	.byte	0x00, 0xf5, 0x21, 0x00


	//----- nvinfo : EIATTR_SPARSE_MMA_MASK
	.align		4
.L_13:
        /*0038*/ 	.byte	0x03, 0x50
        /*003a*/ 	.short	0x0000


	//----- nvinfo : EIATTR_MAXREG_COUNT
	.align		4
        /*003c*/ 	.byte	0x03, 0x1b
        /*003e*/ 	.short	0x00ff


	//----- nvinfo : EIATTR_NUM_BARRIERS
	.align		4
        /*0040*/ 	.byte	0x02, 0x4c
        /*0042*/ 	.byte	0x01
	.zero		1


	//----- nvinfo : EIATTR_MERCURY_ISA_VERSION
	.align		4
        /*0044*/ 	.byte	0x03, 0x5f
        /*0046*/ 	.short	0x0101


	//----- nvinfo : EIATTR_VRC_CTA_INIT_COUNT
	.align		4
        /*0048*/ 	.byte	0x02, 0x4a
	.zero		1
	.zero		1


	//----- nvinfo : EIATTR_EXIT_INSTR_OFFSETS
	.align		4
        /*004c*/ 	.byte	0x04, 0x1c
        /*004e*/ 	.short	(.L_15 - .L_14)


	//   ....[0]....
.L_14:
        /*0050*/ 	.word	0x000002d0


	//   ....[1]....
        /*0054*/ 	.word	0x00000350


	//----- nvinfo : EIATTR_CRS_STACK_SIZE
	.align		4
.L_15:
        /*0058*/ 	.byte	0x04, 0x1e
        /*005a*/ 	.short	(.L_17 - .L_16)
.L_16:
        /*005c*/ 	.word	0x00000000


	//----- nvinfo : EIATTR_CBANK_PARAM_SIZE
	.align		4
.L_17:
        /*0060*/ 	.byte	0x03, 0x19
        /*0062*/ 	.short	0x0018


	//----- nvinfo : EIATTR_PARAM_CBANK
	.align		4
        /*0064*/ 	.byte	0x04, 0x0a
        /*0066*/ 	.short	(.L_19 - .L_18)
	.align		4
.L_18:
        /*0068*/ 	.word	index@(.nv.constant0._Z3dotPiS_S_)
        /*006c*/ 	.short	0x0380
        /*006e*/ 	.short	0x0018


	//----- nvinfo : EIATTR_SW_WAR
	.align		4
.L_19:
        /*0070*/ 	.byte	0x04, 0x36
        /*0072*/ 	.short	(.L_21 - .L_20)
.L_20:
        /*0074*/ 	.word	0x00000008
.L_21:


//--------------------- .nv.callgraph             --------------------------
	.section	.nv.callgraph,"",@"SHT_CUDA_CALLGRAPH"
	.align	4
	.sectionentsize	8
	.align		4
        /*0000*/ 	.word	0x00000000
	.align		4
        /*0004*/ 	.word	0xffffffff
	.align		4
        /*0008*/ 	.word	0x00000000
	.align		4
        /*000c*/ 	.word	0xfffffffe
	.align		4
        /*0010*/ 	.word	0x00000000
	.align		4
        /*0014*/ 	.word	0xfffffffd
	.align		4
        /*0018*/ 	.word	0x00000000
	.align		4
        /*001c*/ 	.word	0xfffffffc


//--------------------- .text._Z3dotPiS_S_        --------------------------
	.section	.text._Z3dotPiS_S_,"ax",@progbits
	.align	128
        .global         _Z3dotPiS_S_
        .type           _Z3dotPiS_S_,@function
        .size           _Z3dotPiS_S_,(.L_x_6 - _Z3dotPiS_S_)
        .other          _Z3dotPiS_S_,@"STO_CUDA_ENTRY STV_DEFAULT"
_Z3dotPiS_S_:
.text._Z3dotPiS_S_:
[----:B------:R-:W-:Y:S01]  /*0000*/  LDC R1, c[0x0][0x37c] ;  /* 0x0000df00ff017b82 */ /* 0x000fe20000000800 */
[----:B------:R-:W0:Y:S01]  /*0010*/  S2R R12, SR_TID.X ;  /* 0x00000000000c7919 */ /* 0x000e220000002100 */
[----:B------:R-:W1:Y:S01]  /*0020*/  LDCU UR4, c[0x0][0x360] ;  /* 0x00006c00ff0477ac */ /* 0x000e620008000800 */
[----:B------:R-:W-:Y:S01]  /*0030*/  BSSY.RECONVERGENT B0, `(.L_x_0) ;  /* 0x0000015000007945 */ /* 0x000fe20003800200 */
[----:B------:R-:W-:Y:S01]  /*0040*/  IMAD.MOV.U32 R11, RZ, RZ, RZ ;  /* 0x000000ffff0b7224 */ /* 0x000fe200078e00ff */
[----:B------:R-:W0:Y:S01]  /*0050*/  S2R R13, SR_CTAID.X ;  /* 0x00000000000d7919 */ /* 0x000e220000002500 */
[----:B------:R-:W2:Y:S01]  /*0060*/  LDCU.64 UR6, c[0x0][0x358] ;  /* 0x00006b00ff0677ac */ /* 0x000ea20008000a00 */
[----:B-1----:R-:W-:Y:S01]  /*0070*/  MOV R10, UR4 ;  /* 0x00000004000a7c02 */ /* 0x002fe20008000f00 */
[----:B0-----:R-:W-:-:S05]  /*0080*/  IMAD R0, R13, UR4, R12 ;  /* 0x000000040d007c24 */ /* 0x001fca000f8e020c */
[----:B------:R-:W-:-:S13]  /*0090*/  ISETP.GT.AND P0, PT, R0, 0x3fffff, PT ;  /* 0x003fffff0000780c */ /* 0x000fda0003f04270 */
[----:B--2---:R-:W-:Y:S05]  /*00a0*/  @P0 BRA `(.L_x_1) ;  /* 0x0000000000340947 */ /* 0x004fea0003800000 */
[----:B------:R-:W0:Y:S01]  /*00b0*/  LDC.64 R6, c[0x0][0x380] ;  /* 0x0000e000ff067b82 */ /* 0x000e220000000a00 */
[----:B------:R-:W1:Y:S01]  /*00c0*/  LDCU UR4, c[0x0][0x370] ;  /* 0x00006e00ff0477ac */ /* 0x000e620008000800 */
[----:B------:R-:W-:-:S06]  /*00d0*/  IMAD.MOV.U32 R11, RZ, RZ, RZ ;  /* 0x000000ffff0b7224 */ /* 0x000fcc00078e00ff */
[----:B------:R-:W2:Y:S01]  /*00e0*/  LDC.64 R8, c[0x0][0x388] ;  /* 0x0000e200ff087b82 */ /* 0x000ea20000000a00 */
[----:B-1----:R-:W-:-:S07]  /*00f0*/  IMAD R15, R10, UR4, RZ ;  /* 0x000000040a0f7c24 */ /* 0x002fce000f8e02ff */
.L_x_2:
[----:B0-----:R-:W-:-:S04]  /*0100*/  IMAD.WIDE R2, R0, 0x4, R6 ;  /* 0x0000000400027825 */ /* 0x001fc800078e0206 */
[----:B--2---:R-:W-:Y:S02]  /*0110*/  IMAD.WIDE R4, R0, 0x4, R8 ;  /* 0x0000000400047825 */ /* 0x004fe400078e0208 */
[----:B------:R-:W2:Y:S04]  /*0120*/  LDG.E R2, desc[UR6][R2.64] ;  /* 0x0000000602027981 */ /* 0x000ea8000c1e1900 */
[----:B------:R-:W2:Y:S01]  /*0130*/  LDG.E R4, desc[UR6][R4.64] ;  /* 0x0000000604047981 */ /* 0x000ea2000c1e1900 */
[----:B------:R-:W-:-:S04]  /*0140*/  IADD3 R0, PT, PT, R15, R0, RZ ;  /* 0x000000000f007210 */ /* 0x000fc80007ffe0ff */
[----:B------:R-:W-:Y:S01]  /*0150*/  ISETP.GE.AND P0, PT, R0, 0x400000, PT ;  /* 0x004000000000780c */ /* 0x000fe20003f06270 */
[----:B--2---:R-:W-:-:S12]  /*0160*/  IMAD R11, R2, R4, R11 ;  /* 0x00000004020b7224 */ /* 0x004fd800078e020b */
[----:B------:R-:W-:Y:S05]  /*0170*/  @!P0 BRA `(.L_x_2) ;  /* 0xfffffffc00e08947 */ /* 0x000fea000383ffff */
.L_x_1:
[----:B------:R-:W-:Y:S05]  /*0180*/  BSYNC.RECONVERGENT B0 ;  /* 0x0000000000007941 */ /* 0x000fea0003800200 */
.L_x_0:
[----:B------:R-:W0:Y:S01]  /*0190*/  S2UR UR5, SR_CgaCtaId ;  /* 0x00000000000579c3 */ /* 0x000e220000008800 */
[----:B------:R-:W-:Y:S01]  /*01a0*/  UMOV UR4, 0x400 ;  /* 0x0000040000047882 */ /* 0x000fe20000000000 */
[----:B------:R-:W-:Y:S02]  /*01b0*/  ISETP.GE.U32.AND P1, PT, R10, 0x2, PT ;  /* 0x000000020a00780c */ /* 0x000fe40003f26070 */
[----:B------:R-:W-:Y:S01]  /*01c0*/  ISETP.NE.AND P0, PT, R12, RZ, PT ;  /* 0x000000ff0c00720c */ /* 0x000fe20003f05270 */
[----:B0-----:R-:W-:-:S06]  /*01d0*/  ULEA UR4, UR5, UR4, 0x18 ;  /* 0x0000000405047291 */ /* 0x001fcc000f8ec0ff */
[----:B------:R-:W-:-:S05]  /*01e0*/  LEA R0, R12, UR4, 0x2 ;  /* 0x000000040c007c11 */ /* 0x000fca000f8e10ff */
[----:B------:R0:W-:Y:S01]  /*01f0*/  STS [R0], R11 ;  /* 0x0000000b00007388 */ /* 0x0001e20000000800 */
[----:B------:R-:W-:Y:S06]  /*0200*/  BAR.SYNC.DEFER_BLOCKING 0x0 ;  /* 0x0000000000007b1d */ /* 0x000fec0000010000 */
[----:B------:R-:W-:Y:S05]  /*0210*/  @!P1 BRA `(.L_x_3) ;  /* 0x00000000002c9947 */ /* 0x000fea0003800000 */
.L_x_4:
[----:B------:R-:W-:-:S04]  /*0220*/  SHF.R.U32.HI R5, RZ, 0x1, R10 ;  /* 0x00000001ff057819 */ /* 0x000fc8000001160a */
[----:B------:R-:W-:-:S13]  /*0230*/  ISETP.GE.U32.AND P1, PT, R12, R5, PT ;  /* 0x000000050c00720c */ /* 0x000fda0003f26070 */
[----:B------:R-:W-:Y:S01]  /*0240*/  @!P1 IMAD R2, R5, 0x4, R0 ;  /* 0x0000000405029824 */ /* 0x000fe200078e0200 */
[----:B------:R-:W-:Y:S05]  /*0250*/  @!P1 LDS R3, [R0] ;  /* 0x0000000000039984 */ /* 0x000fea0000000800 */
[----:B------:R-:W1:Y:S02]  /*0260*/  @!P1 LDS R2, [R2] ;  /* 0x0000000002029984 */ /* 0x000e640000000800 */
[----:B-1----:R-:W-:-:S05]  /*0270*/  @!P1 IADD3 R3, PT, PT, R2, R3, RZ ;  /* 0x0000000302039210 */ /* 0x002fca0007ffe0ff */
[----:B------:R1:W-:Y:S01]  /*0280*/  @!P1 STS [R0], R3 ;  /* 0x0000000300009388 */ /* 0x0003e20000000800 */
[----:B------:R-:W-:Y:S01]  /*0290*/  BAR.SYNC.DEFER_BLOCKING 0x0 ;  /* 0x0000000000007b1d */ /* 0x000fe20000010000 */
[----:B------:R-:W-:Y:S01]  /*02a0*/  ISETP.GT.U32.AND P1, PT, R10, 0x3, PT ;  /* 0x000000030a00780c */ /* 0x000fe20003f24070 */
[----:B------:R-:W-:-:S12]  /*02b0*/  IMAD.MOV.U32 R10, RZ, RZ, R5 ;  /* 0x000000ffff0a7224 */ /* 0x000fd800078e0005 */
[----:B-1----:R-:W-:Y:S05]  /*02c0*/  @P1 BRA `(.L_x_4) ;  /* 0xfffffffc00d41947 */ /* 0x002fea000383ffff */
.L_x_3:
[----:B------:R-:W-:Y:S05]  /*02d0*/  @P0 EXIT ;  /* 0x000000000000094d */ /* 0x000fea0003800000 */
[----:B------:R-:W1:Y:S01]  /*02e0*/  S2UR UR5, SR_CgaCtaId ;  /* 0x00000000000579c3 */ /* 0x000e620000008800 */
[----:B------:R-:W-:-:S07]  /*02f0*/  UMOV UR4, 0x400 ;  /* 0x0000040000047882 */ /* 0x000fce0000000000 */
[----:B------:R-:W2:Y:S01]  /*0300*/  LDC.64 R2, c[0x0][0x390] ;  /* 0x0000e400ff027b82 */ /* 0x000ea20000000a00 */
[----:B-1----:R-:W-:Y:S01]  /*0310*/  ULEA UR4, UR5, UR4, 0x18 ;  /* 0x0000000405047291 */ /* 0x002fe2000f8ec0ff */
[----:B--2---:R-:W-:-:S08]  /*0320*/  IMAD.WIDE.U32 R2, R13, 0x4, R2 ;  /* 0x000000040d027825 */ /* 0x004fd000078e0002 */
[----:B------:R-:W1:Y:S04]  /*0330*/  LDS R5, [UR4] ;  /* 0x00000004ff057984 */ /* 0x000e680008000800 */
[----:B-1----:R-:W-:Y:S01]  /*0340*/  STG.E desc[UR6][R2.64], R5 ;  /* 0x0000000502007986 */ /* 0x002fe2000c101906 */
[----:B------:R-:W-:Y:S05]  /*0350*/  EXIT ;  /* 0x000000000000794d */ /* 0x000fea0003800000 */
.L_x_5:
[----:B------:R-:W-:-:S00]  /*0360*/  BRA `(.L_x_5) ;  /* 0xfffffffc00fc7947 */ /* 0x000fc0000383ffff */
[----:B------:R-:W-:-:S00]  /*0370*/  NOP ;  /* 0x0000000000007918 */ /* 0x000fc00000000000 */
        /* <DEDUP_REMOVED lines=8> */
.L_x_6:


//--------------------- .nv.shared._Z3dotPiS_S_   --------------------------
	.section	.nv.shared._Z3dotPiS_S_,"aw",@nobits
	.sectionflags	@""
	.align	4
.nv.shared._Z3dotPiS_S_:
	.zero		5120


//--------------------- .nv.shared.reserved.0     --------------------------
	.section	.nv.shared.reserved.0,"aw",@nobits
	.weak		__nv_reservedSMEM_offset_0_alias
	.size		__nv_reservedSMEM_offset_0_alias, 0, 64
	.other		__nv_reservedSMEM_offset_0_alias,@"STO_CUDA_RESERVED_SHARED STV_DEFAULT"
__nv_reservedSMEM_offset_0_alias:
	.zero		0
	.zero		64


//--------------------- .nv.constant0._Z3dotPiS_S_ --------------------------
	.section	.nv.constant0._Z3dotPiS_S_,"a",@progbits
	.sectionflags	@""
	.align	4
.nv.constant0._Z3dotPiS_S_:
	.zero		920


//--------------------- SYMBOLS --------------------------

	.type		.nv.reservedSmem.offset0,@object
	.size		.nv.reservedSmem.offset0,0x4
	.type		.nv.reservedSmem.cap,@object
	.size		.nv.reservedSmem.cap,0x4
